//
// Generated by NVIDIA NVVM Compiler
//
// Compiler Build ID: CL-36424714
// Cuda compilation tools, release 13.0, V13.0.88
// Based on NVVM 20.0.0
//

.version 9.0
.target sm_100
.address_size 64

	// .globl	_Z14vectorAdditionPfS_S_i

.visible .entry _Z14vectorAdditionPfS_S_i(
	.param .u64 .ptr .align 1 _Z14vectorAdditionPfS_S_i_param_0,
	.param .u64 .ptr .align 1 _Z14vectorAdditionPfS_S_i_param_1,
	.param .u64 .ptr .align 1 _Z14vectorAdditionPfS_S_i_param_2,
	.param .u32 _Z14vectorAdditionPfS_S_i_param_3
)
{
	.reg .pred 	%p<2>;
	.reg .b32 	%r<6>;
	.reg .b32 	%f<4>;
	.reg .b64 	%rd<11>;

	ld.param.u64 	%rd1, [_Z14vectorAdditionPfS_S_i_param_0];
	ld.param.u64 	%rd2, [_Z14vectorAdditionPfS_S_i_param_1];
	ld.param.u64 	%rd3, [_Z14vectorAdditionPfS_S_i_param_2];
	ld.param.u32 	%r2, [_Z14vectorAdditionPfS_S_i_param_3];
	mov.u32 	%r3, %tid.x;
	mov.u32 	%r4, %ctaid.x;
	mov.u32 	%r5, %ntid.x;
	mad.lo.s32 	%r1, %r4, %r5, %r3;
	setp.ge.s32 	%p1, %r1, %r2;
	@%p1 bra 	$L__BB0_2;
	cvta.to.global.u64 	%rd4, %rd2;
	cvta.to.global.u64 	%rd5, %rd1;
	cvta.to.global.u64 	%rd6, %rd3;
	mul.wide.s32 	%rd7, %r1, 4;
	add.s64 	%rd8, %rd4, %rd7;
	ld.global.f32 	%f1, [%rd8];
	add.s64 	%rd9, %rd5, %rd7;
	ld.global.f32 	%f2, [%rd9];
	add.f32 	%f3, %f1, %f2;
	add.s64 	%rd10, %rd6, %rd7;
	st.global.f32 	[%rd10], %f3;
$L__BB0_2:
	ret;

}


// ===== COMPILED SASS (sm_100) =====

	.target	sm_100

	.elftype	@"ET_EXEC"


//--------------------- .note.nv.tkinfo           --------------------------
	.section	.note.nv.tkinfo,"",@"SHT_NOTE"
	.sectionflags	@"SHF_NOTE_NV_TKINFO"
	.tkinfo
        /*0018*/ 	.word	0x00000002
        /*0030*/ 	.string	""
        /*0030*/ 	.string	"ptxas"
        /*0030*/ 	.string	"Cuda compilation tools, release 13.0, V13.0.88"
        /*0030*/ 	.string	"Build cuda_13.0.r13.0/compiler.36424714_0"
        /*0030*/ 	.string	"-arch sm_100 -m 64 "



//--------------------- .note.nv.cuinfo           --------------------------
	.section	.note.nv.cuinfo,"",@"SHT_NOTE"
	.sectionflags	@"SHF_NOTE_NV_CUINFO"
        /*0018*/ 	.short	0x0002
        /*001a*/ 	.short	0x0064
        /*001c*/ 	.short	0x0082
	.zero		2


//--------------------- .nv.info                  --------------------------
	.section	.nv.info,"",@"SHT_CUDA_INFO"
	.align	4


	//----- nvinfo : EIATTR_REGCOUNT
	.align		4
        /*0000*/ 	.byte	0x04, 0x2f
        /*0002*/ 	.short	(.L_1 - .L_0)
	.align		4
.L_0:
        /*0004*/ 	.word	index@(_Z14vectorAdditionPfS_S_i)
        /*0008*/ 	.word	0x0000000c


	//----- nvinfo : EIATTR_FRAME_SIZE
	.align		4
.L_1:
        /*000c*/ 	.byte	0x04, 0x11
        /*000e*/ 	.short	(.L_3 - .L_2)
	.align		4
.L_2:
        /*0010*/ 	.word	index@(_Z14vectorAdditionPfS_S_i)
        /*0014*/ 	.word	0x00000000


	//----- nvinfo : EIATTR_MIN_STACK_SIZE
	.align		4
.L_3:
        /*0018*/ 	.byte	0x04, 0x12
        /*001a*/ 	.short	(.L_5 - .L_4)
	.align		4
.L_4:
        /*001c*/ 	.word	index@(_Z14vectorAdditionPfS_S_i)
        /*0020*/ 	.word	0x00000000
.L_5:


//--------------------- .nv.compat                --------------------------
	.section	.nv.compat,"",@"SHT_CUDA_COMPAT_INFO"
	.align	4
        /*0000*/ 	.byte	0x02, 0x09, 0x00, 0x00, 0x02, 0x02, 0x01, 0x00, 0x02, 0x05, 0x05, 0x00, 0x03, 0x07, 0x01, 0x01
        /*0010*/ 	.byte	0x02, 0x03, 0x00, 0x00, 0x02, 0x06, 0x01, 0x00, 0x04, 0x0b, 0x08, 0x00, 0x09, 0x00, 0x00, 0x00
        /*0020*/ 	.byte	0x00, 0x00, 0x00, 0x00


//--------------------- .nv.info._Z14vectorAdditionPfS_S_i --------------------------
	.section	.nv.info._Z14vectorAdditionPfS_S_i,"",@"SHT_CUDA_INFO"
	.sectionflags	@""
	.align	4


	//----- nvinfo : EIATTR_CUDA_API_VERSION
	.align		4
        /*0000*/ 	.byte	0x04, 0x37
        /*0002*/ 	.short	(.L_7 - .L_6)
.L_6:
        /*0004*/ 	.word	0x00000082


	//----- nvinfo : EIATTR_KPARAM_INFO
	.align		4
.L_7:
        /*0008*/ 	.byte	0x04, 0x17
        /*000a*/ 	.short	(.L_9 - .L_8)
.L_8:
        /*000c*/ 	.word	0x00000000
        /*0010*/ 	.short	0x0003
        /*0012*/ 	.short	0x0018
        /*0014*/ 	.byte	0x00, 0xf0, 0x11, 0x00


	//----- nvinfo : EIATTR_KPARAM_INFO
	.align		4
.L_9:
        /*0018*/ 	.byte	0x04, 0x17
        /*001a*/ 	.short	(.L_11 - .L_10)
.L_10:
        /*001c*/ 	.word	0x00000000
        /*0020*/ 	.short	0x0002
        /*0022*/ 	.short	0x0010
        /*0024*/ 	.byte	0x00, 0xf5, 0x21, 0x00


	//----- nvinfo : EIATTR_KPARAM_INFO
	.align		4
.L_11:
        /*0028*/ 	.byte	0x04, 0x17
        /*002a*/ 	.short	(.L_13 - .L_12)
.L_12:
        /*002c*/ 	.word	0x00000000
        /*0030*/ 	.short	0x0001
        /*0032*/ 	.short	0x0008
        /*0034*/ 	.byte	0x00, 0xf5, 0x21, 0x00


	//----- nvinfo : EIATTR_KPARAM_INFO
	.align		4
.L_13:
        /*0038*/ 	.byte	0x04, 0x17
        /*003a*/ 	.short	(.L_15 - .L_14)
.L_14:
        /*003c*/ 	.word	0x00000000
        /*0040*/ 	.short	0x0000
        /*0042*/ 	.short	0x0000
        /*0044*/ 	.byte	0x00, 0xf5, 0x21, 0x00


	//----- nvinfo : EIATTR_SPARSE_MMA_MASK
	.align		4
.L_15:
        /*0048*/ 	.byte	0x03, 0x50
        /*004a*/ 	.short	0x0000


	//----- nvinfo : EIATTR_MAXREG_COUNT
	.align		4
        /*004c*/ 	.byte	0x03, 0x1b
        /*004e*/ 	.short	0x00ff


	//----- nvinfo : EIATTR_MERCURY_ISA_VERSION
	.align		4
        /*0050*/ 	.byte	0x03, 0x5f
        /*0052*/ 	.short	0x0101


	//----- nvinfo : EIATTR_VRC_CTA_INIT_COUNT
	.align		4
        /*0054*/ 	.byte	0x02, 0x4a
	.zero		1
	.zero		1


	//----- nvinfo : EIATTR_EXIT_INSTR_OFFSETS
	.align		4
        /*0058*/ 	.byte	0x04, 0x1c
        /*005a*/ 	.short	(.L_17 - .L_16)


	//   ....[0]....
.L_16:
        /*005c*/ 	.word	0x00000070


	//   ....[1]....
        /*0060*/ 	.word	0x00000130


	//----- nvinfo : EIATTR_CBANK_PARAM_SIZE
	.align		4
.L_17:
        /*0064*/ 	.byte	0x03, 0x19
        /*0066*/ 	.short	0x001c


	//----- nvinfo : EIATTR_PARAM_CBANK
	.align		4
        /*0068*/ 	.byte	0x04, 0x0a
        /*006a*/ 	.short	(.L_19 - .L_18)
	.align		4
.L_18:
        /*006c*/ 	.word	index@(.nv.constant0._Z14vectorAdditionPfS_S_i)
        /*0070*/ 	.short	0x0380
        /*0072*/ 	.short	0x001c


	//----- nvinfo : EIATTR_SW_WAR
	.align		4
.L_19:
        /*0074*/ 	.byte	0x04, 0x36
        /*0076*/ 	.short	(.L_21 - .L_20)
.L_20:
        /*0078*/ 	.word	0x00000008
.L_21:


//--------------------- .nv.callgraph             --------------------------
	.section	.nv.callgraph,"",@"SHT_CUDA_CALLGRAPH"
	.align	4
	.sectionentsize	8
	.align		4
        /*0000*/ 	.word	0x00000000
	.align		4
        /*0004*/ 	.word	0xffffffff
	.align		4
        /*0008*/ 	.word	0x00000000
	.align		4
        /*000c*/ 	.word	0xfffffffe
	.align		4
        /*0010*/ 	.word	0x00000000
	.align		4
        /*0014*/ 	.word	0xfffffffd
	.align		4
        /*0018*/ 	.word	0x00000000
	.align		4
        /*001c*/ 	.word	0xfffffffc


//--------------------- .text._Z14vectorAdditionPfS_S_i --------------------------
	.section	.text._Z14vectorAdditionPfS_S_i,"ax",@progbits
	.align	128
        .global         _Z14vectorAdditionPfS_S_i
        .type           _Z14vectorAdditionPfS_S_i,@function
        .size           _Z14vectorAdditionPfS_S_i,(.L_x_1 - _Z14vectorAdditionPfS_S_i)
        .other          _Z14vectorAdditionPfS_S_i,@"STO_CUDA_ENTRY STV_DEFAULT"
_Z14vectorAdditionPfS_S_i:
.text._Z14vectorAdditionPfS_S_i:
[----:B------:R-:W-:Y:S01]  /*0000*/  LDC R1, c[0x0][0x37c] ;  /* 0x0000df00ff017b82 */ /* 0x000fe20000000800 */
[----:B------:R-:W0:Y:S07]  /*0010*/  S2R R9, SR_TID.X ;  /* 0x0000000000097919 */ /* 0x000e2e0000002100 */
[----:B------:R-:W0:Y:S01]  /*0020*/  S2UR UR4, SR_CTAID.X ;  /* 0x00000000000479c3 */ /* 0x000e220000002500 */
[----:B------:R-:W1:Y:S07]  /*0030*/  LDCU UR5, c[0x0][0x398] ;  /* 0x00007300ff0577ac */ /* 0x000e6e0008000800 */
[----:B------:R-:W0:Y:S02]  /*0040*/  LDC R0, c[0x0][0x360] ;  /* 0x0000d800ff007b82 */ /* 0x000e240000000800 */
[----:B0-----:R-:W-:-:S05]  /*0050*/  IMAD R9, R0, UR4, R9 ;  /* 0x0000000400097c24 */ /* 0x001fca000f8e0209 */
[----:B-1----:R-:W-:-:S13]  /*0060*/  ISETP.GE.AND P0, PT, R9, UR5, PT ;  /* 0x0000000509007c0c */ /* 0x002fda000bf06270 */
[----:B------:R-:W-:Y:S05]  /*0070*/  @P0 EXIT ;  /* 0x000000000000094d */ /* 0x000fea0003800000 */
[----:B------:R-:W0:Y:S01]  /*0080*/  LDC.64 R2, c[0x0][0x388] ;  /* 0x0000e200ff027b82 */ /* 0x000e220000000a00 */
[----:B------:R-:W1:Y:S07]  /*0090*/  LDCU.64 UR4, c[0x0][0x358] ;  /* 0x00006b00ff0477ac */ /* 0x000e6e0008000a00 */
[----:B------:R-:W2:Y:S08]  /*00a0*/  LDC.64 R4, c[0x0][0x380] ;  /* 0x0000e000ff047b82 */ /* 0x000eb00000000a00 */
[----:B------:R-:W3:Y:S01]  /*00b0*/  LDC.64 R6, c[0x0][0x390] ;  /* 0x0000e400ff067b82 */ /* 0x000ee20000000a00 */
[----:B0-----:R-:W-:-:S06]  /*00c0*/  IMAD.WIDE R2, R9, 0x4, R2 ;  /* 0x0000000409027825 */ /* 0x001fcc00078e0202 */
[----:B-1----:R-:W4:Y:S01]  /*00d0*/  LDG.E R2, desc[UR4][R2.64] ;  /* 0x0000000402027981 */ /* 0x002f22000c1e1900 */
[----:B--2---:R-:W-:-:S06]  /*00e0*/  IMAD.WIDE R4, R9, 0x4, R4 ;  /* 0x0000000409047825 */ /* 0x004fcc00078e0204 */
[----:B------:R-:W4:Y:S01]  /*00f0*/  LDG.E R5, desc[UR4][R4.64] ;  /* 0x0000000404057981 */ /* 0x000f22000c1e1900 */
[----:B---3--:R-:W-:-:S04]  /*0100*/  IMAD.WIDE R6, R9, 0x4, R6 ;  /* 0x0000000409067825 */ /* 0x008fc800078e0206 */
[----:B----4-:R-:W-:-:S05]  /*0110*/  FADD R9, R2, R5 ;  /* 0x0000000502097221 */ /* 0x010fca0000000000 */
[----:B------:R-:W-:Y:S01]  /*0120*/  STG.E desc[UR4][R6.64], R9 ;  /* 0x0000000906007986 */ /* 0x000fe2000c101904 */
[----:B------:R-:W-:Y:S05]  /*0130*/  EXIT ;  /* 0x000000000000794d */ /* 0x000fea0003800000 */
.L_x_0:
[----:B------:R-:W-:-:S00]  /*0140*/  BRA `(.L_x_0) ;  /* 0xfffffffc00fc7947 */ /* 0x000fc0000383ffff */
[----:B------:R-:W-:-:S00]  /*0150*/  NOP ;  /* 0x0000000000007918 */ /* 0x000fc00000000000 */
        /* <DEDUP_REMOVED lines=10> */
.L_x_1:


//--------------------- .nv.shared.reserved.0     --------------------------
	.section	.nv.shared.reserved.0,"aw",@nobits
	.weak		__nv_reservedSMEM_offset_0_alias
	.size		__nv_reservedSMEM_offset_0_alias, 0, 64
	.other		__nv_reservedSMEM_offset_0_alias,@"STO_CUDA_RESERVED_SHARED STV_DEFAULT"
__nv_reservedSMEM_offset_0_alias:
	.zero		0
	.zero		64


//--------------------- .nv.constant0._Z14vectorAdditionPfS_S_i --------------------------
	.section	.nv.constant0._Z14vectorAdditionPfS_S_i,"a",@progbits
	.sectionflags	@""
	.align	4
.nv.constant0._Z14vectorAdditionPfS_S_i:
	.zero		924


//--------------------- SYMBOLS --------------------------

	.type		.nv.reservedSmem.offset0,@object
	.size		.nv.reservedSmem.offset0,0x4
